//
// Generated by NVIDIA NVVM Compiler
//
// Compiler Build ID: CL-36424714
// Cuda compilation tools, release 13.0, V13.0.88
// Based on NVVM 20.0.0
//

.version 9.0
.target sm_100
.address_size 64

	// .globl	_Z4normPfS_S_iii

.visible .entry _Z4normPfS_S_iii(
	.param .u64 .ptr .align 1 _Z4normPfS_S_iii_param_0,
	.param .u64 .ptr .align 1 _Z4normPfS_S_iii_param_1,
	.param .u64 .ptr .align 1 _Z4normPfS_S_iii_param_2,
	.param .u32 _Z4normPfS_S_iii_param_3,
	.param .u32 _Z4normPfS_S_iii_param_4,
	.param .u32 _Z4normPfS_S_iii_param_5
)
{
	.reg .pred 	%p<4>;
	.reg .b32 	%r<26>;
	.reg .b32 	%f<91>;
	.reg .b64 	%rd<15>;

	ld.param.u64 	%rd3, [_Z4normPfS_S_iii_param_0];
	ld.param.u64 	%rd4, [_Z4normPfS_S_iii_param_2];
	ld.param.u32 	%r9, [_Z4normPfS_S_iii_param_3];
	ld.param.u32 	%r11, [_Z4normPfS_S_iii_param_4];
	ld.param.u32 	%r12, [_Z4normPfS_S_iii_param_5];
	cvta.to.global.u64 	%rd5, %rd4;
	cvta.to.global.u64 	%rd1, %rd3;
	mov.u32 	%r13, %ctaid.x;
	add.s32 	%r14, %r11, %r13;
	mov.u32 	%r15, %ctaid.y;
	add.s32 	%r16, %r12, %r15;
	shl.b32 	%r1, %r14, 4;
	shl.b32 	%r2, %r16, 4;
	mad.lo.s32 	%r24, %r1, %r9, %r2;
	ld.global.f32 	%f1, [%rd5];
	ld.global.f32 	%f2, [%rd5+4];
	ld.global.f32 	%f3, [%rd5+8];
	ld.global.f32 	%f4, [%rd5+12];
	ld.global.f32 	%f5, [%rd5+16];
	ld.global.f32 	%f6, [%rd5+20];
	ld.global.f32 	%f7, [%rd5+24];
	ld.global.f32 	%f8, [%rd5+28];
	ld.global.f32 	%f9, [%rd5+32];
	ld.global.f32 	%f10, [%rd5+36];
	ld.global.f32 	%f11, [%rd5+40];
	ld.global.f32 	%f12, [%rd5+44];
	ld.global.f32 	%f13, [%rd5+48];
	ld.global.f32 	%f14, [%rd5+52];
	ld.global.f32 	%f15, [%rd5+56];
	ld.global.f32 	%f16, [%rd5+60];
	shl.b32 	%r4, %r9, 1;
	mov.f32 	%f90, 0f00000000;
	mov.b32 	%r25, 0;
	mul.wide.s32 	%rd8, %r9, 4;
$L__BB0_1:
	mul.wide.s32 	%rd6, %r24, 4;
	add.s64 	%rd7, %rd1, %rd6;
	ld.global.f32 	%f20, [%rd7];
	fma.rn.f32 	%f21, %f20, %f1, %f90;
	ld.global.f32 	%f22, [%rd7+4];
	fma.rn.f32 	%f23, %f22, %f2, %f21;
	ld.global.f32 	%f24, [%rd7+8];
	fma.rn.f32 	%f25, %f24, %f3, %f23;
	ld.global.f32 	%f26, [%rd7+12];
	fma.rn.f32 	%f27, %f26, %f4, %f25;
	ld.global.f32 	%f28, [%rd7+16];
	fma.rn.f32 	%f29, %f28, %f5, %f27;
	ld.global.f32 	%f30, [%rd7+20];
	fma.rn.f32 	%f31, %f30, %f6, %f29;
	ld.global.f32 	%f32, [%rd7+24];
	fma.rn.f32 	%f33, %f32, %f7, %f31;
	ld.global.f32 	%f34, [%rd7+28];
	fma.rn.f32 	%f35, %f34, %f8, %f33;
	ld.global.f32 	%f36, [%rd7+32];
	fma.rn.f32 	%f37, %f36, %f9, %f35;
	ld.global.f32 	%f38, [%rd7+36];
	fma.rn.f32 	%f39, %f38, %f10, %f37;
	ld.global.f32 	%f40, [%rd7+40];
	fma.rn.f32 	%f41, %f40, %f11, %f39;
	ld.global.f32 	%f42, [%rd7+44];
	fma.rn.f32 	%f43, %f42, %f12, %f41;
	ld.global.f32 	%f44, [%rd7+48];
	fma.rn.f32 	%f45, %f44, %f13, %f43;
	ld.global.f32 	%f46, [%rd7+52];
	fma.rn.f32 	%f47, %f46, %f14, %f45;
	ld.global.f32 	%f48, [%rd7+56];
	fma.rn.f32 	%f49, %f48, %f15, %f47;
	ld.global.f32 	%f50, [%rd7+60];
	fma.rn.f32 	%f51, %f50, %f16, %f49;
	add.s64 	%rd9, %rd7, %rd8;
	ld.global.f32 	%f52, [%rd9];
	fma.rn.f32 	%f53, %f52, %f1, %f51;
	ld.global.f32 	%f54, [%rd9+4];
	fma.rn.f32 	%f55, %f54, %f2, %f53;
	ld.global.f32 	%f56, [%rd9+8];
	fma.rn.f32 	%f57, %f56, %f3, %f55;
	ld.global.f32 	%f58, [%rd9+12];
	fma.rn.f32 	%f59, %f58, %f4, %f57;
	ld.global.f32 	%f60, [%rd9+16];
	fma.rn.f32 	%f61, %f60, %f5, %f59;
	ld.global.f32 	%f62, [%rd9+20];
	fma.rn.f32 	%f63, %f62, %f6, %f61;
	ld.global.f32 	%f64, [%rd9+24];
	fma.rn.f32 	%f65, %f64, %f7, %f63;
	ld.global.f32 	%f66, [%rd9+28];
	fma.rn.f32 	%f67, %f66, %f8, %f65;
	ld.global.f32 	%f68, [%rd9+32];
	fma.rn.f32 	%f69, %f68, %f9, %f67;
	ld.global.f32 	%f70, [%rd9+36];
	fma.rn.f32 	%f71, %f70, %f10, %f69;
	ld.global.f32 	%f72, [%rd9+40];
	fma.rn.f32 	%f73, %f72, %f11, %f71;
	ld.global.f32 	%f74, [%rd9+44];
	fma.rn.f32 	%f75, %f74, %f12, %f73;
	ld.global.f32 	%f76, [%rd9+48];
	fma.rn.f32 	%f77, %f76, %f13, %f75;
	ld.global.f32 	%f78, [%rd9+52];
	fma.rn.f32 	%f79, %f78, %f14, %f77;
	ld.global.f32 	%f80, [%rd9+56];
	fma.rn.f32 	%f81, %f80, %f15, %f79;
	ld.global.f32 	%f82, [%rd9+60];
	fma.rn.f32 	%f90, %f82, %f16, %f81;
	add.s32 	%r25, %r25, 2;
	add.s32 	%r24, %r24, %r4;
	setp.ne.s32 	%p1, %r25, 16;
	@%p1 bra 	$L__BB0_1;
	ld.param.u64 	%rd14, [_Z4normPfS_S_iii_param_1];
	mov.u32 	%r17, %tid.x;
	mov.u32 	%r18, %tid.y;
	cvta.to.global.u64 	%rd10, %rd14;
	add.s32 	%r19, %r1, %r17;
	add.s32 	%r20, %r2, %r18;
	mad.lo.s32 	%r21, %r19, %r9, %r20;
	mul.wide.s32 	%rd11, %r21, 4;
	add.s64 	%rd12, %rd1, %rd11;
	ld.global.f32 	%f83, [%rd12];
	div.rn.f32 	%f84, %f83, %f90;
	and.b32  	%r22, %r18, 1;
	setp.eq.b32 	%p2, %r22, 1;
	neg.f32 	%f85, %f84;
	selp.f32 	%f86, %f85, %f84, %p2;
	add.f32 	%f87, %f86, 0f00000000;
	and.b32  	%r23, %r17, 1;
	setp.eq.b32 	%p3, %r23, 1;
	add.f32 	%f88, %f84, %f87;
	selp.f32 	%f89, %f87, %f88, %p3;
	add.s64 	%rd13, %rd10, %rd11;
	st.global.f32 	[%rd13], %f89;
	ret;

}


// ===== COMPILED SASS (sm_100) =====

	.target	sm_100

	.elftype	@"ET_EXEC"


//--------------------- .note.nv.tkinfo           --------------------------
	.section	.note.nv.tkinfo,"",@"SHT_NOTE"
	.sectionflags	@"SHF_NOTE_NV_TKINFO"
	.tkinfo
        /*0018*/ 	.word	0x00000002
        /*0030*/ 	.string	""
        /*0030*/ 	.string	"ptxas"
        /*0030*/ 	.string	"Cuda compilation tools, release 13.0, V13.0.88"
        /*0030*/ 	.string	"Build cuda_13.0.r13.0/compiler.36424714_0"
        /*0030*/ 	.string	"-arch sm_100 -m 64 "



//--------------------- .note.nv.cuinfo           --------------------------
	.section	.note.nv.cuinfo,"",@"SHT_NOTE"
	.sectionflags	@"SHF_NOTE_NV_CUINFO"
        /*0018*/ 	.short	0x0002
        /*001a*/ 	.short	0x0064
        /*001c*/ 	.short	0x0082
	.zero		2


//--------------------- .nv.info                  --------------------------
	.section	.nv.info,"",@"SHT_CUDA_INFO"
	.align	4


	//----- nvinfo : EIATTR_REGCOUNT
	.align		4
        /*0000*/ 	.byte	0x04, 0x2f
        /*0002*/ 	.short	(.L_1 - .L_0)
	.align		4
.L_0:
        /*0004*/ 	.word	index@(_Z4normPfS_S_iii)
        /*0008*/ 	.word	0x00000028


	//----- nvinfo : EIATTR_FRAME_SIZE
	.align		4
.L_1:
        /*000c*/ 	.byte	0x04, 0x11
        /*000e*/ 	.short	(.L_3 - .L_2)
	.align		4
.L_2:
        /*0010*/ 	.word	index@($__internal_0_$__cuda_sm3x_div_rn_noftz_f32_slowpath)
        /*0014*/ 	.word	0x00000000


	//----- nvinfo : EIATTR_FRAME_SIZE
	.align		4
.L_3:
        /*0018*/ 	.byte	0x04, 0x11
        /*001a*/ 	.short	(.L_5 - .L_4)
	.align		4
.L_4:
        /*001c*/ 	.word	index@(_Z4normPfS_S_iii)
        /*0020*/ 	.word	0x00000000


	//----- nvinfo : EIATTR_MIN_STACK_SIZE
	.align		4
.L_5:
        /*0024*/ 	.byte	0x04, 0x12
        /*0026*/ 	.short	(.L_7 - .L_6)
	.align		4
.L_6:
        /*0028*/ 	.word	index@(_Z4normPfS_S_iii)
        /*002c*/ 	.word	0x00000000
.L_7:


//--------------------- .nv.compat                --------------------------
	.section	.nv.compat,"",@"SHT_CUDA_COMPAT_INFO"
	.align	4
        /*0000*/ 	.byte	0x02, 0x09, 0x00, 0x00, 0x02, 0x02, 0x01, 0x00, 0x02, 0x05, 0x05, 0x00, 0x03, 0x07, 0x01, 0x01
        /*0010*/ 	.byte	0x02, 0x03, 0x00, 0x00, 0x02, 0x06, 0x01, 0x00, 0x04, 0x0b, 0x08, 0x00, 0x01, 0x00, 0x00, 0x00
        /*0020*/ 	.byte	0x00, 0x00, 0x00, 0x00


//--------------------- .nv.info._Z4normPfS_S_iii --------------------------
	.section	.nv.info._Z4normPfS_S_iii,"",@"SHT_CUDA_INFO"
	.sectionflags	@""
	.align	4


	//----- nvinfo : EIATTR_CUDA_API_VERSION
	.align		4
        /*0000*/ 	.byte	0x04, 0x37
        /*0002*/ 	.short	(.L_9 - .L_8)
.L_8:
        /*0004*/ 	.word	0x00000082


	//----- nvinfo : EIATTR_KPARAM_INFO
	.align		4
.L_9:
        /*0008*/ 	.byte	0x04, 0x17
        /*000a*/ 	.short	(.L_11 - .L_10)
.L_10:
        /*000c*/ 	.word	0x00000000
        /*0010*/ 	.short	0x0005
        /*0012*/ 	.short	0x0020
        /*0014*/ 	.byte	0x00, 0xf0, 0x11, 0x00


	//----- nvinfo : EIATTR_KPARAM_INFO
	.align		4
.L_11:
        /*0018*/ 	.byte	0x04, 0x17
        /*001a*/ 	.short	(.L_13 - .L_12)
.L_12:
        /*001c*/ 	.word	0x00000000
        /*0020*/ 	.short	0x0004
        /*0022*/ 	.short	0x001c
        /*0024*/ 	.byte	0x00, 0xf0, 0x11, 0x00


	//----- nvinfo : EIATTR_KPARAM_INFO
	.align		4
.L_13:
        /*0028*/ 	.byte	0x04, 0x17
        /*002a*/ 	.short	(.L_15 - .L_14)
.L_14:
        /*002c*/ 	.word	0x00000000
        /*0030*/ 	.short	0x0003
        /*0032*/ 	.short	0x0018
        /*0034*/ 	.byte	0x00, 0xf0, 0x11, 0x00


	//----- nvinfo : EIATTR_KPARAM_INFO
	.align		4
.L_15:
        /*0038*/ 	.byte	0x04, 0x17
        /*003a*/ 	.short	(.L_17 - .L_16)
.L_16:
        /*003c*/ 	.word	0x00000000
        /*0040*/ 	.short	0x0002
        /*0042*/ 	.short	0x0010
        /*0044*/ 	.byte	0x00, 0xf5, 0x21, 0x00


	//----- nvinfo : EIATTR_KPARAM_INFO
	.align		4
.L_17:
        /*0048*/ 	.byte	0x04, 0x17
        /*004a*/ 	.short	(.L_19 - .L_18)
.L_18:
        /*004c*/ 	.word	0x00000000
        /*0050*/ 	.short	0x0001
        /*0052*/ 	.short	0x0008
        /*0054*/ 	.byte	0x00, 0xf5, 0x21, 0x00


	//----- nvinfo : EIATTR_KPARAM_INFO
	.align		4
.L_19:
        /*0058*/ 	.byte	0x04, 0x17
        /*005a*/ 	.short	(.L_21 - .L_20)
.L_20:
        /*005c*/ 	.word	0x00000000
        /*0060*/ 	.short	0x0000
        /*0062*/ 	.short	0x0000
        /*0064*/ 	.byte	0x00, 0xf5, 0x21, 0x00


	//----- nvinfo : EIATTR_SPARSE_MMA_MASK
	.align		4
.L_21:
        /*0068*/ 	.byte	0x03, 0x50
        /*006a*/ 	.short	0x0000


	//----- nvinfo : EIATTR_MAXREG_COUNT
	.align		4
        /*006c*/ 	.byte	0x03, 0x1b
        /*006e*/ 	.short	0x00ff


	//----- nvinfo : EIATTR_MERCURY_ISA_VERSION
	.align		4
        /*0070*/ 	.byte	0x03, 0x5f
        /*0072*/ 	.short	0x0101


	//----- nvinfo : EIATTR_VRC_CTA_INIT_COUNT
	.align		4
        /*0074*/ 	.byte	0x02, 0x4a
	.zero		1
	.zero		1


	//----- nvinfo : EIATTR_EXIT_INSTR_OFFSETS
	.align		4
        /*0078*/ 	.byte	0x04, 0x1c
        /*007a*/ 	.short	(.L_23 - .L_22)


	//   ....[0]....
.L_22:
        /*007c*/ 	.word	0x00000830


	//----- nvinfo : EIATTR_CRS_STACK_SIZE
	.align		4
.L_23:
        /*0080*/ 	.byte	0x04, 0x1e
        /*0082*/ 	.short	(.L_25 - .L_24)
.L_24:
        /*0084*/ 	.word	0x00000000


	//----- nvinfo : EIATTR_CBANK_PARAM_SIZE
	.align		4
.L_25:
        /*0088*/ 	.byte	0x03, 0x19
        /*008a*/ 	.short	0x0024


	//----- nvinfo : EIATTR_PARAM_CBANK
	.align		4
        /*008c*/ 	.byte	0x04, 0x0a
        /*008e*/ 	.short	(.L_27 - .L_26)
	.align		4
.L_26:
        /*0090*/ 	.word	index@(.nv.constant0._Z4normPfS_S_iii)
        /*0094*/ 	.short	0x0380
        /*0096*/ 	.short	0x0024


	//----- nvinfo : EIATTR_SW_WAR
	.align		4
.L_27:
        /*0098*/ 	.byte	0x04, 0x36
        /*009a*/ 	.short	(.L_29 - .L_28)
.L_28:
        /*009c*/ 	.word	0x00000008
.L_29:


//--------------------- .nv.callgraph             --------------------------
	.section	.nv.callgraph,"",@"SHT_CUDA_CALLGRAPH"
	.align	4
	.sectionentsize	8
	.align		4
        /*0000*/ 	.word	0x00000000
	.align		4
        /*0004*/ 	.word	0xffffffff
	.align		4
        /*0008*/ 	.word	0x00000000
	.align		4
        /*000c*/ 	.word	0xfffffffe
	.align		4
        /*0010*/ 	.word	0x00000000
	.align		4
        /*0014*/ 	.word	0xfffffffd
	.align		4
        /*0018*/ 	.word	0x00000000
	.align		4
        /*001c*/ 	.word	0xfffffffc


//--------------------- .text._Z4normPfS_S_iii    --------------------------
	.section	.text._Z4normPfS_S_iii,"ax",@progbits
	.align	128
        .global         _Z4normPfS_S_iii
        .type           _Z4normPfS_S_iii,@function
        .size           _Z4normPfS_S_iii,(.L_x_15 - _Z4normPfS_S_iii)
        .other          _Z4normPfS_S_iii,@"STO_CUDA_ENTRY STV_DEFAULT"
_Z4normPfS_S_iii:
.text._Z4normPfS_S_iii:
[----:B------:R-:W-:Y:S08]  /*0000*/  LDC R1, c[0x0][0x37c] ;  /* 0x0000df00ff017b82 */ /* 0x000ff00000000800 */
[----:B------:R-:W0:Y:S01]  /*0010*/  LDC.64 R2, c[0x0][0x390] ;  /* 0x0000e400ff027b82 */ /* 0x000e220000000a00 */
[----:B------:R-:W0:Y:S01]  /*0020*/  LDCU.64 UR6, c[0x0][0x358] ;  /* 0x00006b00ff0677ac */ /* 0x000e220008000a00 */
[----:B------:R-:W1:Y:S06]  /*0030*/  S2R R6, SR_CTAID.Y ;  /* 0x0000000000067919 */ /* 0x000e6c0000002600 */
[----:B------:R-:W1:Y:S08]  /*0040*/  LDC R7, c[0x0][0x3a0] ;  /* 0x0000e800ff077b82 */ /* 0x000e700000000800 */
[----:B------:R-:W2:Y:S01]  /*0050*/  S2UR UR4, SR_CTAID.X ;  /* 0x00000000000479c3 */ /* 0x000ea20000002500 */
[----:B0-----:R0:W5:Y:S07]  /*0060*/  LDG.E R0, desc[UR6][R2.64] ;  /* 0x0000000602007981 */ /* 0x00116e000c1e1900 */
[----:B------:R-:W2:Y:S01]  /*0070*/  LDC.64 R4, c[0x0][0x398] ;  /* 0x0000e600ff047b82 */ /* 0x000ea20000000a00 */
[----:B------:R0:W5:Y:S04]  /*0080*/  LDG.E R10, desc[UR6][R2.64+0x4] ;  /* 0x00000406020a7981 */ /* 0x000168000c1e1900 */
        /* <DEDUP_REMOVED lines=13> */
[----:B------:R0:W5:Y:S01]  /*0160*/  LDG.E R24, desc[UR6][R2.64+0x3c] ;  /* 0x00003c0602187981 */ /* 0x000162000c1e1900 */
[----:B-1----:R-:W-:Y:S01]  /*0170*/  IADD3 R6, PT, PT, R6, R7, RZ ;  /* 0x0000000706067210 */ /* 0x002fe20007ffe0ff */
[----:B--2---:R-:W-:-:S02]  /*0180*/  VIADD R25, R5, UR4 ;  /* 0x0000000405197c36 */ /* 0x004fc40008000000 */
[----:B------:R-:W-:Y:S01]  /*0190*/  HFMA2 R9, -RZ, RZ, 0, 0 ;  /* 0x00000000ff097431 */ /* 0x000fe200000001ff */
[----:B------:R-:W-:Y:S01]  /*01a0*/  UMOV UR4, URZ ;  /* 0x000000ff00047c82 */ /* 0x000fe20008000000 */
[----:B------:R-:W-:Y:S01]  /*01b0*/  SHF.L.U32 R5, R6, 0x4, RZ ;  /* 0x0000000406057819 */ /* 0x000fe200000006ff */
[----:B------:R-:W-:-:S04]  /*01c0*/  IMAD.SHL.U32 R25, R25, 0x10, RZ ;  /* 0x0000001019197824 */ /* 0x000fc800078e00ff */
[----:B0-----:R-:W-:-:S07]  /*01d0*/  IMAD R27, R25, R4, R5 ;  /* 0x00000004191b7224 */ /* 0x001fce00078e0205 */
.L_x_0:
[----:B------:R-:W0:Y:S02]  /*01e0*/  LDC.64 R2, c[0x0][0x380] ;  /* 0x0000e000ff027b82 */ /* 0x000e240000000a00 */
[----:B0-----:R-:W-:-:S05]  /*01f0*/  IMAD.WIDE R6, R27, 0x4, R2 ;  /* 0x000000041b067825 */ /* 0x001fca00078e0202 */
[----:B------:R-:W2:Y:S04]  /*0200*/  LDG.E R28, desc[UR6][R6.64] ;  /* 0x00000006061c7981 */ /* 0x000ea8000c1e1900 */
[----:B------:R-:W3:Y:S04]  /*0210*/  LDG.E R30, desc[UR6][R6.64+0x4] ;  /* 0x00000406061e7981 */ /* 0x000ee8000c1e1900 */
[----:B------:R-:W4:Y:S04]  /*0220*/  LDG.E R34, desc[UR6][R6.64+0x8] ;  /* 0x0000080606227981 */ /* 0x000f28000c1e1900 */
[----:B------:R-:W4:Y:S04]  /*0230*/  LDG.E R35, desc[UR6][R6.64+0xc] ;  /* 0x00000c0606237981 */ /* 0x000f28000c1e1900 */
[----:B------:R-:W4:Y:S04]  /*0240*/  LDG.E R8, desc[UR6][R6.64+0x10] ;  /* 0x0000100606087981 */ /* 0x000f28000c1e1900 */
[----:B------:R-:W4:Y:S04]  /*0250*/  LDG.E R31, desc[UR6][R6.64+0x14] ;  /* 0x00001406061f7981 */ /* 0x000f28000c1e1900 */
[----:B------:R-:W4:Y:S04]  /*0260*/  LDG.E R26, desc[UR6][R6.64+0x18] ;  /* 0x00001806061a7981 */ /* 0x000f28000c1e1900 */
[----:B------:R-:W4:Y:S04]  /*0270*/  LDG.E R29, desc[UR6][R6.64+0x1c] ;  /* 0x00001c06061d7981 */ /* 0x000f28000c1e1900 */
[----:B------:R-:W4:Y:S04]  /*0280*/  LDG.E R32, desc[UR6][R6.64+0x20] ;  /* 0x0000200606207981 */ /* 0x000f28000c1e1900 */
[----:B------:R-:W4:Y:S04]  /*0290*/  LDG.E R33, desc[UR6][R6.64+0x24] ;  /* 0x0000240606217981 */ /* 0x000f28000c1e1900 */
[----:B------:R-:W4:Y:S01]  /*02a0*/  LDG.E R37, desc[UR6][R6.64+0x2c] ;  /* 0x00002c0606257981 */ /* 0x000f22000c1e1900 */
[----:B--2--5:R-:W-:-:S03]  /*02b0*/  FFMA R9, R0, R28, R9 ;  /* 0x0000001c00097223 */ /* 0x024fc60000000009 */
[----:B------:R-:W2:Y:S01]  /*02c0*/  LDG.E R28, desc[UR6][R6.64+0x28] ;  /* 0x00002806061c7981 */ /* 0x000ea2000c1e1900 */
[----:B---3--:R-:W-:-:S04]  /*02d0*/  FFMA R30, R10, R30, R9 ;  /* 0x0000001e0a1e7223 */ /* 0x008fc80000000009 */
[----:B----4-:R-:W-:Y:S02]  /*02e0*/  FFMA R9, R11, R34, R30 ;  /* 0x000000220b097223 */ /* 0x010fe4000000001e */
[----:B------:R-:W3:Y:S02]  /*02f0*/  LDG.E R30, desc[UR6][R6.64+0x30] ;  /* 0x00003006061e7981 */ /* 0x000ee4000c1e1900 */
[----:B------:R-:W-:-:S04]  /*0300*/  FFMA R34, R12, R35, R9 ;  /* 0x000000230c227223 */ /* 0x000fc80000000009 */
[----:B------:R-:W-:-:S04]  /*0310*/  FFMA R9, R13, R8, R34 ;  /* 0x000000080d097223 */ /* 0x000fc80000000022 */
[----:B------:R-:W-:Y:S02]  /*0320*/  FFMA R8, R14, R31, R9 ;  /* 0x0000001f0e087223 */ /* 0x000fe40000000009 */
[----:B------:R-:W4:Y:S02]  /*0330*/  LDG.E R31, desc[UR6][R6.64+0x34] ;  /* 0x00003406061f7981 */ /* 0x000f24000c1e1900 */
[----:B------:R-:W-:Y:S02]  /*0340*/  FFMA R9, R15, R26, R8 ;  /* 0x0000001a0f097223 */ /* 0x000fe40000000008 */
[----:B------:R-:W4:Y:S02]  /*0350*/  LDG.E R26, desc[UR6][R6.64+0x38] ;  /* 0x00003806061a7981 */ /* 0x000f24000c1e1900 */
[----:B------:R-:W-:Y:S02]  /*0360*/  FFMA R8, R16, R29, R9 ;  /* 0x0000001d10087223 */ /* 0x000fe40000000009 */
[----:B------:R-:W4:Y:S02]  /*0370*/  LDG.E R29, desc[UR6][R6.64+0x3c] ;  /* 0x00003c06061d7981 */ /* 0x000f24000c1e1900 */
[----:B------:R-:W-:Y:S01]  /*0380*/  FFMA R35, R17, R32, R8 ;  /* 0x0000002011237223 */ /* 0x000fe20000000008 */
[----:B------:R-:W-:-:S04]  /*0390*/  IMAD.WIDE R8, R4, 0x4, R6 ;  /* 0x0000000404087825 */ /* 0x000fc800078e0206 */
[----:B------:R-:W-:Y:S02]  /*03a0*/  FFMA R32, R18, R33, R35 ;  /* 0x0000002112207223 */ /* 0x000fe40000000023 */
[----:B------:R-:W4:Y:S04]  /*03b0*/  LDG.E R33, desc[UR6][R8.64] ;  /* 0x0000000608217981 */ /* 0x000f28000c1e1900 */
[----:B------:R-:W4:Y:S04]  /*03c0*/  LDG.E R35, desc[UR6][R8.64+0x4] ;  /* 0x0000040608237981 */ /* 0x000f28000c1e1900 */
[----:B------:R-:W4:Y:S04]  /*03d0*/  LDG.E R7, desc[UR6][R8.64+0x14] ;  /* 0x0000140608077981 */ /* 0x000f28000c1e1900 */
[----:B------:R-:W4:Y:S01]  /*03e0*/  LDG.E R6, desc[UR6][R8.64+0x18] ;  /* 0x0000180608067981 */ /* 0x000f22000c1e1900 */
[----:B--2---:R-:W-:-:S04]  /*03f0*/  FFMA R28, R19, R28, R32 ;  /* 0x0000001c131c7223 */ /* 0x004fc80000000020 */
[----:B------:R-:W-:Y:S02]  /*0400*/  FFMA R32, R20, R37, R28 ;  /* 0x0000002514207223 */ /* 0x000fe4000000001c */
[----:B------:R-:W2:Y:S04]  /*0410*/  LDG.E R28, desc[UR6][R8.64+0x8] ;  /* 0x00000806081c7981 */ /* 0x000ea8000c1e1900 */
[----:B------:R-:W2:Y:S01]  /*0420*/  LDG.E R37, desc[UR6][R8.64+0xc] ;  /* 0x00000c0608257981 */ /* 0x000ea2000c1e1900 */
[----:B---3--:R-:W-:-:S03]  /*0430*/  FFMA R32, R21, R30, R32 ;  /* 0x0000001e15207223 */ /* 0x008fc60000000020 */
[----:B------:R-:W3:Y:S01]  /*0440*/  LDG.E R30, desc[UR6][R8.64+0x10] ;  /* 0x00001006081e7981 */ /* 0x000ee2000c1e1900 */
[----:B----4-:R-:W-:-:S04]  /*0450*/  FFMA R32, R22, R31, R32 ;  /* 0x0000001f16207223 */ /* 0x010fc80000000020 */
[----:B------:R-:W-:Y:S02]  /*0460*/  FFMA R31, R23, R26, R32 ;  /* 0x0000001a171f7223 */ /* 0x000fe40000000020 */
[----:B------:R-:W4:Y:S02]  /*0470*/  LDG.E R26, desc[UR6][R8.64+0x20] ;  /* 0x00002006081a7981 */ /* 0x000f24000c1e1900 */
[----:B------:R-:W-:Y:S02]  /*0480*/  FFMA R31, R24, R29, R31 ;  /* 0x0000001d181f7223 */ /* 0x000fe4000000001f */
[----:B------:R-:W4:Y:S02]  /*0490*/  LDG.E R29, desc[UR6][R8.64+0x1c] ;  /* 0x00001c06081d7981 */ /* 0x000f24000c1e1900 */
[----:B------:R-:W-:-:S04]  /*04a0*/  FFMA R31, R0, R33, R31 ;  /* 0x00000021001f7223 */ /* 0x000fc8000000001f */
[----:B------:R-:W-:Y:S02]  /*04b0*/  FFMA R32, R10, R35, R31 ;  /* 0x000000230a207223 */ /* 0x000fe4000000001f */
[----:B------:R-:W4:Y:S02]  /*04c0*/  LDG.E R31, desc[UR6][R8.64+0x24] ;  /* 0x00002406081f7981 */ /* 0x000f24000c1e1900 */
[----:B--2---:R-:W-:Y:S02]  /*04d0*/  FFMA R33, R11, R28, R32 ;  /* 0x0000001c0b217223 */ /* 0x004fe40000000020 */
[----:B------:R-:W2:Y:S02]  /*04e0*/  LDG.E R28, desc[UR6][R8.64+0x28] ;  /* 0x00002806081c7981 */ /* 0x000ea4000c1e1900 */
[----:B------:R-:W-:Y:S02]  /*04f0*/  FFMA R32, R12, R37, R33 ;  /* 0x000000250c207223 */ /* 0x000fe40000000021 */
[----:B------:R-:W2:Y:S02]  /*0500*/  LDG.E R33, desc[UR6][R8.64+0x2c] ;  /* 0x00002c0608217981 */ /* 0x000ea4000c1e1900 */
[----:B---3--:R-:W-:-:S02]  /*0510*/  FFMA R35, R13, R30, R32 ;  /* 0x0000001e0d237223 */ /* 0x008fc40000000020 */
[----:B------:R-:W3:Y:S02]  /*0520*/  LDG.E R30, desc[UR6][R8.64+0x30] ;  /* 0x00003006081e7981 */ /* 0x000ee4000c1e1900 */
[----:B------:R-:W-:Y:S02]  /*0530*/  FFMA R34, R14, R7, R35 ;  /* 0x000000070e227223 */ /* 0x000fe40000000023 */
[----:B------:R-:W3:Y:S04]  /*0540*/  LDG.E R7, desc[UR6][R8.64+0x34] ;  /* 0x0000340608077981 */ /* 0x000ee8000c1e1900 */
[----:B------:R-:W3:Y:S04]  /*0550*/  LDG.E R32, desc[UR6][R8.64+0x38] ;  /* 0x0000380608207981 */ /* 0x000ee8000c1e1900 */
[----:B------:R0:W3:Y:S01]  /*0560*/  LDG.E R35, desc[UR6][R8.64+0x3c] ;  /* 0x00003c0608237981 */ /* 0x0000e2000c1e1900 */
[----:B------:R-:W-:-:S04]  /*0570*/  FFMA R37, R15, R6, R34 ;  /* 0x000000060f257223 */ /* 0x000fc80000000022 */
[----:B----4-:R-:W-:-:S04]  /*0580*/  FFMA R6, R16, R29, R37 ;  /* 0x0000001d10067223 */ /* 0x010fc80000000025 */
[----:B------:R-:W-:-:S04]  /*0590*/  FFMA R29, R17, R26, R6 ;  /* 0x0000001a111d7223 */ /* 0x000fc80000000006 */
[----:B------:R-:W-:Y:S01]  /*05a0*/  FFMA R6, R18, R31, R29 ;  /* 0x0000001f12067223 */ /* 0x000fe2000000001d */
[----:B------:R-:W-:-:S04]  /*05b0*/  UIADD3 UR4, UPT, UPT, UR4, 0x2, URZ ;  /* 0x0000000204047890 */ /* 0x000fc8000fffe0ff */
[----:B------:R-:W-:Y:S01]  /*05c0*/  UISETP.NE.AND UP0, UPT, UR4, 0x10, UPT ;  /* 0x000000100400788c */ /* 0x000fe2000bf05270 */
[----:B------:R-:W-:Y:S02]  /*05d0*/  IMAD R27, R4, 0x2, R27 ;  /* 0x00000002041b7824 */ /* 0x000fe400078e021b */
[----:B--2---:R-:W-:-:S04]  /*05e0*/  FFMA R29, R19, R28, R6 ;  /* 0x0000001c131d7223 */ /* 0x004fc80000000006 */
[----:B------:R-:W-:-:S04]  /*05f0*/  FFMA R6, R20, R33, R29 ;  /* 0x0000002114067223 */ /* 0x000fc8000000001d */
[----:B---3--:R-:W-:-:S04]  /*0600*/  FFMA R29, R21, R30, R6 ;  /* 0x0000001e151d7223 */ /* 0x008fc80000000006 */
[----:B------:R-:W-:-:S04]  /*0610*/  FFMA R6, R22, R7, R29 ;  /* 0x0000000716067223 */ /* 0x000fc8000000001d */
[----:B0-----:R-:W-:-:S04]  /*0620*/  FFMA R9, R23, R32, R6 ;  /* 0x0000002017097223 */ /* 0x001fc80000000006 */
[----:B------:R-:W-:Y:S01]  /*0630*/  FFMA R9, R24, R35, R9 ;  /* 0x0000002318097223 */ /* 0x000fe20000000009 */
[----:B------:R-:W-:Y:S06]  /*0640*/  BRA.U UP0, `(.L_x_0) ;  /* 0xfffffff900e47547 */ /* 0x000fec000b83ffff */
[----:B------:R-:W0:Y:S01]  /*0650*/  S2R R6, SR_TID.X ;  /* 0x0000000000067919 */ /* 0x000e220000002100 */
[----:B------:R-:W1:Y:S01]  /*0660*/  S2R R8, SR_TID.Y ;  /* 0x0000000000087919 */ /* 0x000e620000002200 */
[----:B0-----:R-:W-:Y:S01]  /*0670*/  IADD3 R25, PT, PT, R25, R6, RZ ;  /* 0x0000000619197210 */ /* 0x001fe20007ffe0ff */
[----:B-1----:R-:W-:-:S04]  /*0680*/  IMAD.IADD R5, R5, 0x1, R8 ;  /* 0x0000000105057824 */ /* 0x002fc800078e0208 */
[----:B------:R-:W-:-:S04]  /*0690*/  IMAD R5, R25, R4, R5 ;  /* 0x0000000419057224 */ /* 0x000fc800078e0205 */
[----:B------:R-:W-:-:S05]  /*06a0*/  IMAD.WIDE R2, R5, 0x4, R2 ;  /* 0x0000000405027825 */ /* 0x000fca00078e0202 */
[----:B------:R-:W2:Y:S01]  /*06b0*/  LDG.E R0, desc[UR6][R2.64] ;  /* 0x0000000602007981 */ /* 0x000ea2000c1e1900 */
[----:B------:R-:W0:Y:S01]  /*06c0*/  MUFU.RCP R4, R9 ;  /* 0x0000000900047308 */ /* 0x000e220000001000 */
[----:B------:R-:W-:Y:S01]  /*06d0*/  BSSY.RECONVERGENT B0, `(.L_x_1) ;  /* 0x000000b000007945 */ /* 0x000fe20003800200 */
[----:B0-----:R-:W-:-:S04]  /*06e0*/  FFMA R7, -R9, R4, 1 ;  /* 0x3f80000009077423 */ /* 0x001fc80000000104 */
[----:B------:R-:W-:Y:S02]  /*06f0*/  FFMA R7, R4, R7, R4 ;  /* 0x0000000704077223 */ /* 0x000fe40000000004 */
[----:B--2---:R-:W0:Y:S02]  /*0700*/  FCHK P0, R0, R9 ;  /* 0x0000000900007302 */ /* 0x004e240000000000 */
[----:B------:R-:W-:-:S04]  /*0710*/  FFMA R4, R0, R7, RZ ;  /* 0x0000000700047223 */ /* 0x000fc800000000ff */
[----:B------:R-:W-:-:S04]  /*0720*/  FFMA R10, -R9, R4, R0 ;  /* 0x00000004090a7223 */ /* 0x000fc80000000100 */
[----:B------:R-:W-:Y:S01]  /*0730*/  FFMA R4, R7, R10, R4 ;  /* 0x0000000a07047223 */ /* 0x000fe20000000004 */
[----:B0-----:R-:W-:Y:S06]  /*0740*/  @!P0 BRA `(.L_x_2) ;  /* 0x00000000000c8947 */ /* 0x001fec0003800000 */
[----:B------:R-:W-:-:S07]  /*0750*/  MOV R2, 0x770 ;  /* 0x0000077000027802 */ /* 0x000fce0000000f00 */
[----:B------:R-:W-:Y:S05]  /*0760*/  CALL.REL.NOINC `($__internal_0_$__cuda_sm3x_div_rn_noftz_f32_slowpath) ;  /* 0x0000000000347944 */ /* 0x000fea0003c00000 */
[----:B------:R-:W-:-:S07]  /*0770*/  MOV R4, R7 ;  /* 0x0000000700047202 */ /* 0x000fce0000000f00 */
.L_x_2:
[----:B------:R-:W-:Y:S05]  /*0780*/  BSYNC.RECONVERGENT B0 ;  /* 0x0000000000007941 */ /* 0x000fea0003800200 */
.L_x_1:
[----:B------:R-:W0:Y:S01]  /*0790*/  LDC.64 R2, c[0x0][0x388] ;  /* 0x0000e200ff027b82 */ /* 0x000e220000000a00 */
[----:B------:R-:W-:Y:S02]  /*07a0*/  LOP3.LUT R8, R8, 0x1, RZ, 0xc0, !PT ;  /* 0x0000000108087812 */ /* 0x000fe400078ec0ff */
[----:B------:R-:W-:Y:S02]  /*07b0*/  LOP3.LUT R6, R6, 0x1, RZ, 0xc0, !PT ;  /* 0x0000000106067812 */ /* 0x000fe400078ec0ff */
[----:B------:R-:W-:Y:S02]  /*07c0*/  ISETP.NE.U32.AND P0, PT, R8, 0x1, PT ;  /* 0x000000010800780c */ /* 0x000fe40003f05070 */
[----:B------:R-:W-:Y:S02]  /*07d0*/  ISETP.NE.U32.AND P1, PT, R6, 0x1, PT ;  /* 0x000000010600780c */ /* 0x000fe40003f25070 */
[----:B------:R-:W-:-:S05]  /*07e0*/  FSEL R0, -R4, R4, !P0 ;  /* 0x0000000404007208 */ /* 0x000fca0004000100 */
[----:B------:R-:W-:-:S06]  /*07f0*/  FADD R7, RZ, R0 ;  /* 0x00000000ff077221 */ /* 0x000fcc0000000000 */
[----:B------:R-:W-:Y:S01]  /*0800*/  @P1 FADD R7, R7, R4 ;  /* 0x0000000407071221 */ /* 0x000fe20000000000 */
[----:B0-----:R-:W-:-:S05]  /*0810*/  IMAD.WIDE R2, R5, 0x4, R2 ;  /* 0x0000000405027825 */ /* 0x001fca00078e0202 */
[----:B------:R-:W-:Y:S01]  /*0820*/  STG.E desc[UR6][R2.64], R7 ;  /* 0x0000000702007986 */ /* 0x000fe2000c101906 */
[----:B------:R-:W-:Y:S05]  /*0830*/  EXIT ;  /* 0x000000000000794d */ /* 0x000fea0003800000 */
        .weak           $__internal_0_$__cuda_sm3x_div_rn_noftz_f32_slowpath
        .type           $__internal_0_$__cuda_sm3x_div_rn_noftz_f32_slowpath,@function
        .size           $__internal_0_$__cuda_sm3x_div_rn_noftz_f32_slowpath,(.L_x_15 - $__internal_0_$__cuda_sm3x_div_rn_noftz_f32_slowpath)
$__internal_0_$__cuda_sm3x_div_rn_noftz_f32_slowpath:
[----:B------:R-:W-:Y:S01]  /*0840*/  SHF.R.U32.HI R4, RZ, 0x17, R9 ;  /* 0x00000017ff047819 */ /* 0x000fe20000011609 */
[----:B------:R-:W-:Y:S01]  /*0850*/  BSSY.RECONVERGENT B1, `(.L_x_3) ;  /* 0x0000064000017945 */ /* 0x000fe20003800200 */
[----:B------:R-:W-:Y:S02]  /*0860*/  SHF.R.U32.HI R3, RZ, 0x17, R0 ;  /* 0x00000017ff037819 */ /* 0x000fe40000011600 */
[----:B------:R-:W-:Y:S02]  /*0870*/  LOP3.LUT R13, R4, 0xff, RZ, 0xc0, !PT ;  /* 0x000000ff040d7812 */ /* 0x000fe400078ec0ff */
[----:B------:R-:W-:Y:S02]  /*0880*/  LOP3.LUT R4, R3, 0xff, RZ, 0xc0, !PT ;  /* 0x000000ff03047812 */ /* 0x000fe400078ec0ff */
[----:B------:R-:W-:Y:S01]  /*0890*/  MOV R7, R0 ;  /* 0x0000000000077202 */ /* 0x000fe20000000f00 */
[----:B------:R-:W-:Y:S01]  /*08a0*/  VIADD R12, R13, 0xffffffff ;  /* 0xffffffff0d0c7836 */ /* 0x000fe20000000000 */
[----:B------:R-:W-:-:S04]  /*08b0*/  IADD3 R11, PT, PT, R4, -0x1, RZ ;  /* 0xffffffff040b7810 */ /* 0x000fc80007ffe0ff */
[----:B------:R-:W-:-:S04]  /*08c0*/  ISETP.GT.U32.AND P0, PT, R12, 0xfd, PT ;  /* 0x000000fd0c00780c */ /* 0x000fc80003f04070 */
[----:B------:R-:W-:-:S13]  /*08d0*/  ISETP.GT.U32.OR P0, PT, R11, 0xfd, P0 ;  /* 0x000000fd0b00780c */ /* 0x000fda0000704470 */
[----:B------:R-:W-:Y:S01]  /*08e0*/  @!P0 IMAD.MOV.U32 R10, RZ, RZ, RZ ;  /* 0x000000ffff0a8224 */ /* 0x000fe200078e00ff */
[----:B------:R-:W-:Y:S06]  /*08f0*/  @!P0 BRA `(.L_x_4) ;  /* 0x0000000000608947 */ /* 0x000fec0003800000 */
[----:B------:R-:W-:Y:S02]  /*0900*/  FSETP.GTU.FTZ.AND P0, PT, |R0|, +INF , PT ;  /* 0x7f8000000000780b */ /* 0x000fe40003f1c200 */
[----:B------:R-:W-:Y:S02]  /*0910*/  FSETP.GTU.FTZ.AND P1, PT, |R9|, +INF , PT ;  /* 0x7f8000000900780b */ /* 0x000fe40003f3c200 */
[----:B------:R-:W-:Y:S02]  /*0920*/  MOV R3, R9 ;  /* 0x0000000900037202 */ /* 0x000fe40000000f00 */
[----:B------:R-:W-:-:S13]  /*0930*/  PLOP3.LUT P0, PT, P0, P1, PT, 0xf8, 0x8f ;  /* 0x00000000008f781c */ /* 0x000fda0000703f70 */
[----:B------:R-:W-:Y:S05]  /*0940*/  @P0 BRA `(.L_x_5) ;  /* 0x00000004004c0947 */ /* 0x000fea0003800000 */
[----:B------:R-:W-:-:S13]  /*0950*/  LOP3.LUT P0, RZ, R9, 0x7fffffff, R7, 0xc8, !PT ;  /* 0x7fffffff09ff7812 */ /* 0x000fda000780c807 */
[----:B------:R-:W-:Y:S05]  /*0960*/  @!P0 BRA `(.L_x_6) ;  /* 0x00000004003c8947 */ /* 0x000fea0003800000 */
[C---:B------:R-:W-:Y:S02]  /*0970*/  FSETP.NEU.FTZ.AND P2, PT, |R0|.reuse, +INF , PT ;  /* 0x7f8000000000780b */ /* 0x040fe40003f5d200 */
[----:B------:R-:W-:Y:S02]  /*0980*/  FSETP.NEU.FTZ.AND P1, PT, |R3|, +INF , PT ;  /* 0x7f8000000300780b */ /* 0x000fe40003f3d200 */
[----:B------:R-:W-:-:S11]  /*0990*/  FSETP.NEU.FTZ.AND P0, PT, |R0|, +INF , PT ;  /* 0x7f8000000000780b */ /* 0x000fd60003f1d200 */
[----:B------:R-:W-:Y:S05]  /*09a0*/  @!P1 BRA !P2, `(.L_x_6) ;  /* 0x00000004002c9947 */ /* 0x000fea0005000000 */
[----:B------:R-:W-:-:S04]  /*09b0*/  LOP3.LUT P2, RZ, R7, 0x7fffffff, RZ, 0xc0, !PT ;  /* 0x7fffffff07ff7812 */ /* 0x000fc8000784c0ff */
[----:B------:R-:W-:-:S13]  /*09c0*/  PLOP3.LUT P1, PT, P1, P2, PT, 0x2f, 0xf2 ;  /* 0x0000000000f2781c */ /* 0x000fda0000f24577 */
[----:B------:R-:W-:Y:S05]  /*09d0*/  @P1 BRA `(.L_x_7) ;  /* 0x0000000400181947 */ /* 0x000fea0003800000 */
[----:B------:R-:W-:-:S04]  /*09e0*/  LOP3.LUT P1, RZ, R9, 0x7fffffff, RZ, 0xc0, !PT ;  /* 0x7fffffff09ff7812 */ /* 0x000fc8000782c0ff */
[----:B------:R-:W-:-:S13]  /*09f0*/  PLOP3.LUT P0, PT, P0, P1, PT, 0x2f, 0xf2 ;  /* 0x0000000000f2781c */ /* 0x000fda0000702577 */
[----:B------:R-:W-:Y:S05]  /*0a00*/  @P0 BRA `(.L_x_8) ;  /* 0x0000000400000947 */ /* 0x000fea0003800000 */
[----:B------:R-:W-:Y:S02]  /*0a10*/  ISETP.GE.AND P0, PT, R11, RZ, PT ;  /* 0x000000ff0b00720c */ /* 0x000fe40003f06270 */
[----:B------:R-:W-:-:S11]  /*0a20*/  ISETP.GE.AND P1, PT, R12, RZ, PT ;  /* 0x000000ff0c00720c */ /* 0x000fd60003f26270 */
[----:B------:R-:W-:Y:S01]  /*0a30*/  @P0 MOV R10, RZ ;  /* 0x000000ff000a0202 */ /* 0x000fe20000000f00 */
[----:B------:R-:W-:Y:S02]  /*0a40*/  @!P0 IMAD.MOV.U32 R10, RZ, RZ, -0x40 ;  /* 0xffffffc0ff0a8424 */ /* 0x000fe400078e00ff */
[----:B------:R-:W-:Y:S01]  /*0a50*/  @!P0 FFMA R7, R0, 1.84467440737095516160e+19, RZ ;  /* 0x5f80000000078823 */ /* 0x000fe200000000ff */
[----:B------:R-:W-:Y:S02]  /*0a60*/  @!P1 FFMA R9, R3, 1.84467440737095516160e+19, RZ ;  /* 0x5f80000003099823 */ /* 0x000fe400000000ff */
[----:B------:R-:W-:-:S07]  /*0a70*/  @!P1 IADD3 R10, PT, PT, R10, 0x40, RZ ;  /* 0x000000400a0a9810 */ /* 0x000fce0007ffe0ff */
.L_x_4:
[----:B------:R-:W-:Y:S01]  /*0a80*/  LEA R0, R13, 0xc0800000, 0x17 ;  /* 0xc08000000d007811 */ /* 0x000fe200078eb8ff */
[----:B------:R-:W-:Y:S01]  /*0a90*/  VIADD R4, R4, 0xffffff81 ;  /* 0xffffff8104047836 */ /* 0x000fe20000000000 */
[----:B------:R-:W-:Y:S02]  /*0aa0*/  BSSY.RECONVERGENT B2, `(.L_x_9) ;  /* 0x0000035000027945 */ /* 0x000fe40003800200 */
[----:B------:R-:W-:Y:S01]  /*0ab0*/  IADD3 R9, PT, PT, -R0, R9, RZ ;  /* 0x0000000900097210 */ /* 0x000fe20007ffe1ff */
[----:B------:R-:W-:-:S03]  /*0ac0*/  IMAD R0, R4, -0x800000, R7 ;  /* 0xff80000004007824 */ /* 0x000fc600078e0207 */
[----:B------:R-:W0:Y:S01]  /*0ad0*/  MUFU.RCP R3, R9 ;  /* 0x0000000900037308 */ /* 0x000e220000001000 */
[----:B------:R-:W-:-:S04]  /*0ae0*/  FADD.FTZ R11, -R9, -RZ ;  /* 0x800000ff090b7221 */ /* 0x000fc80000010100 */
[----:B0-----:R-:W-:-:S04]  /*0af0*/  FFMA R12, R3, R11, 1 ;  /* 0x3f800000030c7423 */ /* 0x001fc8000000000b */
[----:B------:R-:W-:-:S04]  /*0b00*/  FFMA R14, R3, R12, R3 ;  /* 0x0000000c030e7223 */ /* 0x000fc80000000003 */
[----:B------:R-:W-:-:S04]  /*0b10*/  FFMA R3, R0, R14, RZ ;  /* 0x0000000e00037223 */ /* 0x000fc800000000ff */
[----:B------:R-:W-:-:S04]  /*0b20*/  FFMA R12, R11, R3, R0 ;  /* 0x000000030b0c7223 */ /* 0x000fc80000000000 */
[----:B------:R-:W-:Y:S01]  /*0b30*/  FFMA R15, R14, R12, R3 ;  /* 0x0000000c0e0f7223 */ /* 0x000fe20000000003 */
[----:B------:R-:W-:-:S03]  /*0b40*/  IADD3 R3, PT, PT, R4, 0x7f, -R13 ;  /* 0x0000007f04037810 */ /* 0x000fc60007ffe80d */
[----:B------:R-:W-:Y:S01]  /*0b50*/  FFMA R12, R11, R15, R0 ;  /* 0x0000000f0b0c7223 */ /* 0x000fe20000000000 */
[----:B------:R-:W-:-:S03]  /*0b60*/  IADD3 R3, PT, PT, R3, R10, RZ ;  /* 0x0000000a03037210 */ /* 0x000fc60007ffe0ff */
[----:B------:R-:W-:-:S05]  /*0b70*/  FFMA R7, R14, R12, R15 ;  /* 0x0000000c0e077223 */ /* 0x000fca000000000f */
[----:B------:R-:W-:-:S04]  /*0b80*/  SHF.R.U32.HI R0, RZ, 0x17, R7 ;  /* 0x00000017ff007819 */ /* 0x000fc80000011607 */
[----:B------:R-:W-:-:S04]  /*0b90*/  LOP3.LUT R0, R0, 0xff, RZ, 0xc0, !PT ;  /* 0x000000ff00007812 */ /* 0x000fc800078ec0ff */
[----:B------:R-:W-:-:S05]  /*0ba0*/  IADD3 R10, PT, PT, R0, R3, RZ ;  /* 0x00000003000a7210 */ /* 0x000fca0007ffe0ff */
[----:B------:R-:W-:-:S05]  /*0bb0*/  VIADD R0, R10, 0xffffffff ;  /* 0xffffffff0a007836 */ /* 0x000fca0000000000 */
[----:B------:R-:W-:-:S13]  /*0bc0*/  ISETP.GE.U32.AND P0, PT, R0, 0xfe, PT ;  /* 0x000000fe0000780c */ /* 0x000fda0003f06070 */
[----:B------:R-:W-:Y:S05]  /*0bd0*/  @!P0 BRA `(.L_x_10) ;  /* 0x0000000000808947 */ /* 0x000fea0003800000 */
[----:B------:R-:W-:-:S13]  /*0be0*/  ISETP.GT.AND P0, PT, R10, 0xfe, PT ;  /* 0x000000fe0a00780c */ /* 0x000fda0003f04270 */
[----:B------:R-:W-:Y:S05]  /*0bf0*/  @P0 BRA `(.L_x_11) ;  /* 0x00000000006c0947 */ /* 0x000fea0003800000 */
[----:B------:R-:W-:-:S13]  /*0c00*/  ISETP.GE.AND P0, PT, R10, 0x1, PT ;  /* 0x000000010a00780c */ /* 0x000fda0003f06270 */
[----:B------:R-:W-:Y:S05]  /*0c10*/  @P0 BRA `(.L_x_12) ;  /* 0x0000000000740947 */ /* 0x000fea0003800000 */
[----:B------:R-:W-:Y:S02]  /*0c20*/  ISETP.GE.AND P0, PT, R10, -0x18, PT ;  /* 0xffffffe80a00780c */ /* 0x000fe40003f06270 */
[----:B------:R-:W-:-:S11]  /*0c30*/  LOP3.LUT R7, R7, 0x80000000, RZ, 0xc0, !PT ;  /* 0x8000000007077812 */ /* 0x000fd600078ec0ff */
[----:B------:R-:W-:Y:S05]  /*0c40*/  @!P0 BRA `(.L_x_12) ;  /* 0x0000000000688947 */ /* 0x000fea0003800000 */
[-CC-:B------:R-:W-:Y:S01]  /*0c50*/  FFMA.RZ R0, R14, R12.reuse, R15.reuse ;  /* 0x0000000c0e007223 */ /* 0x180fe2000000c00f */
[----:B------:R-:W-:Y:S01]  /*0c60*/  IADD3 R9, PT, PT, R10, 0x20, RZ ;  /* 0x000000200a097810 */ /* 0x000fe20007ffe0ff */
[-CC-:B------:R-:W-:Y:S01]  /*0c70*/  FFMA.RM R3, R14, R12.reuse, R15.reuse ;  /* 0x0000000c0e037223 */ /* 0x180fe2000000400f */
[----:B------:R-:W-:Y:S02]  /*0c80*/  ISETP.NE.AND P2, PT, R10, RZ, PT ;  /* 0x000000ff0a00720c */ /* 0x000fe40003f45270 */
[----:B------:R-:W-:Y:S01]  /*0c90*/  LOP3.LUT R4, R0, 0x7fffff, RZ, 0xc0, !PT ;  /* 0x007fffff00047812 */ /* 0x000fe200078ec0ff */
[----:B------:R-:W-:Y:S01]  /*0ca0*/  FFMA.RP R0, R14, R12, R15 ;  /* 0x0000000c0e007223 */ /* 0x000fe2000000800f */
[----:B------:R-:W-:Y:S02]  /*0cb0*/  ISETP.NE.AND P1, PT, R10, RZ, PT ;  /* 0x000000ff0a00720c */ /* 0x000fe40003f25270 */
[----:B------:R-:W-:Y:S02]  /*0cc0*/  LOP3.LUT R4, R4, 0x800000, RZ, 0xfc, !PT ;  /* 0x0080000004047812 */ /* 0x000fe400078efcff */
[----:B------:R-:W-:-:S02]  /*0cd0*/  IADD3 R10, PT, PT, -R10, RZ, RZ ;  /* 0x000000ff0a0a7210 */ /* 0x000fc40007ffe1ff */
[----:B------:R-:W-:Y:S02]  /*0ce0*/  SHF.L.U32 R9, R4, R9, RZ ;  /* 0x0000000904097219 */ /* 0x000fe400000006ff */
[----:B------:R-:W-:Y:S02]  /*0cf0*/  FSETP.NEU.FTZ.AND P0, PT, R0, R3, PT ;  /* 0x000000030000720b */ /* 0x000fe40003f1d000 */
[----:B------:R-:W-:Y:S02]  /*0d00*/  SEL R3, R10, RZ, P2 ;  /* 0x000000ff0a037207 */ /* 0x000fe40001000000 */
[----:B------:R-:W-:Y:S02]  /*0d10*/  ISETP.NE.AND P1, PT, R9, RZ, P1 ;  /* 0x000000ff0900720c */ /* 0x000fe40000f25270 */
[----:B------:R-:W-:Y:S02]  /*0d20*/  SHF.R.U32.HI R3, RZ, R3, R4 ;  /* 0x00000003ff037219 */ /* 0x000fe40000011604 */
[----:B------:R-:W-:-:S02]  /*0d30*/  PLOP3.LUT P0, PT, P0, P1, PT, 0xf8, 0x8f ;  /* 0x00000000008f781c */ /* 0x000fc40000703f70 */
[----:B------:R-:W-:Y:S02]  /*0d40*/  SHF.R.U32.HI R9, RZ, 0x1, R3 ;  /* 0x00000001ff097819 */ /* 0x000fe40000011603 */
[----:B------:R-:W-:-:S04]  /*0d50*/  SEL R0, RZ, 0x1, !P0 ;  /* 0x00000001ff007807 */ /* 0x000fc80004000000 */
[----:B------:R-:W-:-:S04]  /*0d60*/  LOP3.LUT R0, R0, 0x1, R9, 0xf8, !PT ;  /* 0x0000000100007812 */ /* 0x000fc800078ef809 */
[----:B------:R-:W-:-:S05]  /*0d70*/  LOP3.LUT R0, R0, R3, RZ, 0xc0, !PT ;  /* 0x0000000300007212 */ /* 0x000fca00078ec0ff */
[----:B------:R-:W-:-:S05]  /*0d80*/  IMAD.IADD R0, R9, 0x1, R0 ;  /* 0x0000000109007824 */ /* 0x000fca00078e0200 */
[----:B------:R-:W-:Y:S01]  /*0d90*/  LOP3.LUT R7, R0, R7, RZ, 0xfc, !PT ;  /* 0x0000000700077212 */ /* 0x000fe200078efcff */
[----:B------:R-:W-:Y:S06]  /*0da0*/  BRA `(.L_x_12) ;  /* 0x0000000000107947 */ /* 0x000fec0003800000 */
.L_x_11:
[----:B------:R-:W-:-:S04]  /*0db0*/  LOP3.LUT R7, R7, 0x80000000, RZ, 0xc0, !PT ;  /* 0x8000000007077812 */ /* 0x000fc800078ec0ff */
[----:B------:R-:W-:Y:S01]  /*0dc0*/  LOP3.LUT R7, R7, 0x7f800000, RZ, 0xfc, !PT ;  /* 0x7f80000007077812 */ /* 0x000fe200078efcff */
[----:B------:R-:W-:Y:S06]  /*0dd0*/  BRA `(.L_x_12) ;  /* 0x0000000000047947 */ /* 0x000fec0003800000 */
.L_x_10:
[----:B------:R-:W-:-:S07]  /*0de0*/  LEA R7, R3, R7, 0x17 ;  /* 0x0000000703077211 */ /* 0x000fce00078eb8ff */
.L_x_12:
[----:B------:R-:W-:Y:S05]  /*0df0*/  BSYNC.RECONVERGENT B2 ;  /* 0x0000000000027941 */ /* 0x000fea0003800200 */
.L_x_9:
[----:B------:R-:W-:Y:S05]  /*0e00*/  BRA `(.L_x_13) ;  /* 0x0000000000207947 */ /* 0x000fea0003800000 */
.L_x_8:
[----:B------:R-:W-:-:S04]  /*0e10*/  LOP3.LUT R7, R9, 0x80000000, R7, 0x48, !PT ;  /* 0x8000000009077812 */ /* 0x000fc800078e4807 */
[----:B------:R-:W-:Y:S01]  /*0e20*/  LOP3.LUT R7, R7, 0x7f800000, RZ, 0xfc, !PT ;  /* 0x7f80000007077812 */ /* 0x000fe200078efcff */
[----:B------:R-:W-:Y:S06]  /*0e30*/  BRA `(.L_x_13) ;  /* 0x0000000000147947 */ /* 0x000fec0003800000 */
.L_x_7:
[----:B------:R-:W-:Y:S01]  /*0e40*/  LOP3.LUT R7, R9, 0x80000000, R7, 0x48, !PT ;  /* 0x8000000009077812 */ /* 0x000fe200078e4807 */
[----:B------:R-:W-:Y:S06]  /*0e50*/  BRA `(.L_x_13) ;  /* 0x00000000000c7947 */ /* 0x000fec0003800000 */
.L_x_6:
[----:B------:R-:W0:Y:S01]  /*0e60*/  MUFU.RSQ R7, -QNAN ;  /* 0xffc0000000077908 */ /* 0x000e220000001400 */
[----:B------:R-:W-:Y:S05]  /*0e70*/  BRA `(.L_x_13) ;  /* 0x0000000000047947 */ /* 0x000fea0003800000 */
.L_x_5:
[----:B------:R-:W-:-:S07]  /*0e80*/  FADD.FTZ R7, R0, R3 ;  /* 0x0000000300077221 */ /* 0x000fce0000010000 */
.L_x_13:
[----:B------:R-:W-:Y:S05]  /*0e90*/  BSYNC.RECONVERGENT B1 ;  /* 0x0000000000017941 */ /* 0x000fea0003800200 */
.L_x_3:
[----:B------:R-:W-:-:S04]  /*0ea0*/  HFMA2 R3, -RZ, RZ, 0, 0 ;  /* 0x00000000ff037431 */ /* 0x000fc800000001ff */
[----:B0-----:R-:W-:Y:S05]  /*0eb0*/  RET.REL.NODEC R2 `(_Z4normPfS_S_iii) ;  /* 0xfffffff002507950 */ /* 0x001fea0003c3ffff */
.L_x_14:
[----:B------:R-:W-:-:S00]  /*0ec0*/  BRA `(.L_x_14) ;  /* 0xfffffffc00fc7947 */ /* 0x000fc0000383ffff */
[----:B------:R-:W-:-:S00]  /*0ed0*/  NOP ;  /* 0x0000000000007918 */ /* 0x000fc00000000000 */
        /* <DEDUP_REMOVED lines=10> */
.L_x_15:


//--------------------- .nv.shared.reserved.0     --------------------------
	.section	.nv.shared.reserved.0,"aw",@nobits
	.weak		__nv_reservedSMEM_offset_0_alias
	.size		__nv_reservedSMEM_offset_0_alias, 0, 64
	.other		__nv_reservedSMEM_offset_0_alias,@"STO_CUDA_RESERVED_SHARED STV_DEFAULT"
__nv_reservedSMEM_offset_0_alias:
	.zero		0
	.zero		64


//--------------------- .nv.constant0._Z4normPfS_S_iii --------------------------
	.section	.nv.constant0._Z4normPfS_S_iii,"a",@progbits
	.sectionflags	@""
	.align	4
.nv.constant0._Z4normPfS_S_iii:
	.zero		932


//--------------------- SYMBOLS --------------------------

	.type		.nv.reservedSmem.offset0,@object
	.size		.nv.reservedSmem.offset0,0x4
